//
// Generated by NVIDIA NVVM Compiler
//
// Compiler Build ID: CL-36424714
// Cuda compilation tools, release 13.0, V13.0.88
// Based on NVVM 20.0.0
//

.version 9.0
.target sm_100
.address_size 64

	// .globl	_Z11matrix_multPiS_S_i

.visible .entry _Z11matrix_multPiS_S_i(
	.param .u64 .ptr .align 1 _Z11matrix_multPiS_S_i_param_0,
	.param .u64 .ptr .align 1 _Z11matrix_multPiS_S_i_param_1,
	.param .u64 .ptr .align 1 _Z11matrix_multPiS_S_i_param_2,
	.param .u32 _Z11matrix_multPiS_S_i_param_3
)
{
	.reg .pred 	%p<10>;
	.reg .b32 	%r<105>;
	.reg .b64 	%rd<67>;

	ld.param.u64 	%rd14, [_Z11matrix_multPiS_S_i_param_0];
	ld.param.u64 	%rd15, [_Z11matrix_multPiS_S_i_param_1];
	ld.param.u32 	%r30, [_Z11matrix_multPiS_S_i_param_3];
	cvta.to.global.u64 	%rd1, %rd15;
	cvta.to.global.u64 	%rd2, %rd14;
	mov.u32 	%r31, %tid.y;
	mov.u32 	%r32, %ctaid.y;
	mov.u32 	%r33, %ntid.y;
	mad.lo.s32 	%r1, %r32, %r33, %r31;
	mov.u32 	%r34, %tid.x;
	mov.u32 	%r35, %ctaid.x;
	mov.u32 	%r36, %ntid.x;
	mad.lo.s32 	%r2, %r35, %r36, %r34;
	max.s32 	%r37, %r1, %r2;
	setp.ge.s32 	%p1, %r37, %r30;
	@%p1 bra 	$L__BB0_13;
	mul.lo.s32 	%r3, %r30, %r1;
	and.b32  	%r4, %r30, 7;
	setp.lt.u32 	%p2, %r30, 8;
	mov.b32 	%r99, 0;
	mov.u32 	%r104, %r99;
	@%p2 bra 	$L__BB0_4;
	and.b32  	%r99, %r30, 2147483640;
	neg.s32 	%r93, %r99;
	mul.wide.s32 	%rd16, %r30, 4;
	add.s64 	%rd3, %rd1, %rd16;
	shl.b32 	%r7, %r30, 3;
	mul.wide.s32 	%rd17, %r30, 8;
	add.s64 	%rd4, %rd1, %rd17;
	mul.wide.s32 	%rd18, %r30, 12;
	add.s64 	%rd5, %rd1, %rd18;
	mul.wide.s32 	%rd19, %r30, 16;
	add.s64 	%rd6, %rd1, %rd19;
	mul.wide.s32 	%rd20, %r30, 20;
	add.s64 	%rd7, %rd1, %rd20;
	mul.wide.s32 	%rd21, %r30, 24;
	add.s64 	%rd8, %rd1, %rd21;
	mul.wide.s32 	%rd22, %r30, 28;
	add.s64 	%rd9, %rd1, %rd22;
	mul.wide.u32 	%rd23, %r3, 4;
	add.s64 	%rd24, %rd23, %rd2;
	add.s64 	%rd66, %rd24, 16;
	mov.b32 	%r104, 0;
	mov.u32 	%r92, %r2;
$L__BB0_3:
	.pragma "nounroll";
	mul.wide.s32 	%rd25, %r92, 4;
	add.s64 	%rd26, %rd3, %rd25;
	add.s64 	%rd27, %rd4, %rd25;
	add.s64 	%rd28, %rd5, %rd25;
	add.s64 	%rd29, %rd6, %rd25;
	add.s64 	%rd30, %rd7, %rd25;
	add.s64 	%rd31, %rd8, %rd25;
	add.s64 	%rd32, %rd9, %rd25;
	add.s64 	%rd33, %rd1, %rd25;
	ld.global.u32 	%r41, [%rd66+-16];
	ld.global.u32 	%r42, [%rd33];
	mad.lo.s32 	%r43, %r42, %r41, %r104;
	ld.global.u32 	%r44, [%rd66+-12];
	ld.global.u32 	%r45, [%rd26];
	mad.lo.s32 	%r46, %r45, %r44, %r43;
	ld.global.u32 	%r47, [%rd66+-8];
	ld.global.u32 	%r48, [%rd27];
	mad.lo.s32 	%r49, %r48, %r47, %r46;
	ld.global.u32 	%r50, [%rd66+-4];
	ld.global.u32 	%r51, [%rd28];
	mad.lo.s32 	%r52, %r51, %r50, %r49;
	ld.global.u32 	%r53, [%rd66];
	ld.global.u32 	%r54, [%rd29];
	mad.lo.s32 	%r55, %r54, %r53, %r52;
	ld.global.u32 	%r56, [%rd66+4];
	ld.global.u32 	%r57, [%rd30];
	mad.lo.s32 	%r58, %r57, %r56, %r55;
	ld.global.u32 	%r59, [%rd66+8];
	ld.global.u32 	%r60, [%rd31];
	mad.lo.s32 	%r61, %r60, %r59, %r58;
	ld.global.u32 	%r62, [%rd66+12];
	ld.global.u32 	%r63, [%rd32];
	mad.lo.s32 	%r104, %r63, %r62, %r61;
	add.s32 	%r93, %r93, 8;
	add.s32 	%r92, %r92, %r7;
	add.s64 	%rd66, %rd66, 32;
	setp.ne.s32 	%p3, %r93, 0;
	@%p3 bra 	$L__BB0_3;
$L__BB0_4:
	setp.eq.s32 	%p4, %r4, 0;
	@%p4 bra 	$L__BB0_12;
	and.b32  	%r17, %r30, 3;
	setp.lt.u32 	%p5, %r4, 4;
	@%p5 bra 	$L__BB0_7;
	add.s32 	%r65, %r99, %r3;
	mul.wide.u32 	%rd34, %r65, 4;
	add.s64 	%rd35, %rd2, %rd34;
	ld.global.u32 	%r66, [%rd35];
	mad.lo.s32 	%r67, %r99, %r30, %r2;
	mul.wide.s32 	%rd36, %r67, 4;
	add.s64 	%rd37, %rd1, %rd36;
	ld.global.u32 	%r68, [%rd37];
	mad.lo.s32 	%r69, %r68, %r66, %r104;
	cvt.u64.u32 	%rd38, %r3;
	cvt.u64.u32 	%rd39, %r99;
	add.s64 	%rd40, %rd39, %rd38;
	shl.b64 	%rd41, %rd40, 2;
	add.s64 	%rd42, %rd2, %rd41;
	ld.global.u32 	%r70, [%rd42+4];
	mul.wide.s32 	%rd43, %r30, 4;
	add.s64 	%rd44, %rd37, %rd43;
	ld.global.u32 	%r71, [%rd44];
	mad.lo.s32 	%r72, %r71, %r70, %r69;
	ld.global.u32 	%r73, [%rd42+8];
	add.s64 	%rd45, %rd44, %rd43;
	ld.global.u32 	%r74, [%rd45];
	mad.lo.s32 	%r75, %r74, %r73, %r72;
	ld.global.u32 	%r76, [%rd42+12];
	add.s64 	%rd46, %rd45, %rd43;
	ld.global.u32 	%r77, [%rd46];
	mad.lo.s32 	%r104, %r77, %r76, %r75;
	add.s32 	%r99, %r99, 4;
$L__BB0_7:
	setp.eq.s32 	%p6, %r17, 0;
	@%p6 bra 	$L__BB0_12;
	setp.eq.s32 	%p7, %r17, 1;
	@%p7 bra 	$L__BB0_10;
	add.s32 	%r79, %r99, %r3;
	mul.wide.u32 	%rd47, %r79, 4;
	add.s64 	%rd48, %rd2, %rd47;
	ld.global.u32 	%r80, [%rd48];
	mad.lo.s32 	%r81, %r99, %r30, %r2;
	mul.wide.s32 	%rd49, %r81, 4;
	add.s64 	%rd50, %rd1, %rd49;
	ld.global.u32 	%r82, [%rd50];
	mad.lo.s32 	%r83, %r82, %r80, %r104;
	cvt.u64.u32 	%rd51, %r3;
	cvt.u64.u32 	%rd52, %r99;
	add.s64 	%rd53, %rd52, %rd51;
	shl.b64 	%rd54, %rd53, 2;
	add.s64 	%rd55, %rd2, %rd54;
	ld.global.u32 	%r84, [%rd55+4];
	mul.wide.s32 	%rd56, %r30, 4;
	add.s64 	%rd57, %rd50, %rd56;
	ld.global.u32 	%r85, [%rd57];
	mad.lo.s32 	%r104, %r85, %r84, %r83;
	add.s32 	%r99, %r99, 2;
$L__BB0_10:
	and.b32  	%r86, %r30, 1;
	setp.eq.b32 	%p8, %r86, 1;
	not.pred 	%p9, %p8;
	@%p9 bra 	$L__BB0_12;
	add.s32 	%r87, %r99, %r3;
	mul.wide.u32 	%rd58, %r87, 4;
	add.s64 	%rd59, %rd2, %rd58;
	ld.global.u32 	%r88, [%rd59];
	mad.lo.s32 	%r89, %r99, %r30, %r2;
	mul.wide.s32 	%rd60, %r89, 4;
	add.s64 	%rd61, %rd1, %rd60;
	ld.global.u32 	%r90, [%rd61];
	mad.lo.s32 	%r104, %r90, %r88, %r104;
$L__BB0_12:
	ld.param.u64 	%rd65, [_Z11matrix_multPiS_S_i_param_2];
	add.s32 	%r91, %r3, %r2;
	cvta.to.global.u64 	%rd62, %rd65;
	mul.wide.s32 	%rd63, %r91, 4;
	add.s64 	%rd64, %rd62, %rd63;
	st.global.u32 	[%rd64], %r104;
$L__BB0_13:
	ret;

}


// ===== COMPILED SASS (sm_100) =====

	.target	sm_100

	.elftype	@"ET_EXEC"


//--------------------- .note.nv.tkinfo           --------------------------
	.section	.note.nv.tkinfo,"",@"SHT_NOTE"
	.sectionflags	@"SHF_NOTE_NV_TKINFO"
	.tkinfo
        /*0018*/ 	.word	0x00000002
        /*0030*/ 	.string	""
        /*0030*/ 	.string	"ptxas"
        /*0030*/ 	.string	"Cuda compilation tools, release 13.0, V13.0.88"
        /*0030*/ 	.string	"Build cuda_13.0.r13.0/compiler.36424714_0"
        /*0030*/ 	.string	"-arch sm_100 -m 64 "



//--------------------- .note.nv.cuinfo           --------------------------
	.section	.note.nv.cuinfo,"",@"SHT_NOTE"
	.sectionflags	@"SHF_NOTE_NV_CUINFO"
        /*0018*/ 	.short	0x0002
        /*001a*/ 	.short	0x0064
        /*001c*/ 	.short	0x0082
	.zero		2


//--------------------- .nv.info                  --------------------------
	.section	.nv.info,"",@"SHT_CUDA_INFO"
	.align	4


	//----- nvinfo : EIATTR_REGCOUNT
	.align		4
        /*0000*/ 	.byte	0x04, 0x2f
        /*0002*/ 	.short	(.L_1 - .L_0)
	.align		4
.L_0:
        /*0004*/ 	.word	index@(_Z11matrix_multPiS_S_i)
        /*0008*/ 	.word	0x0000001e


	//----- nvinfo : EIATTR_FRAME_SIZE
	.align		4
.L_1:
        /*000c*/ 	.byte	0x04, 0x11
        /*000e*/ 	.short	(.L_3 - .L_2)
	.align		4
.L_2:
        /*0010*/ 	.word	index@(_Z11matrix_multPiS_S_i)
        /*0014*/ 	.word	0x00000000


	//----- nvinfo : EIATTR_MIN_STACK_SIZE
	.align		4
.L_3:
        /*0018*/ 	.byte	0x04, 0x12
        /*001a*/ 	.short	(.L_5 - .L_4)
	.align		4
.L_4:
        /*001c*/ 	.word	index@(_Z11matrix_multPiS_S_i)
        /*0020*/ 	.word	0x00000000
.L_5:


//--------------------- .nv.compat                --------------------------
	.section	.nv.compat,"",@"SHT_CUDA_COMPAT_INFO"
	.align	4
        /*0000*/ 	.byte	0x02, 0x09, 0x00, 0x00, 0x02, 0x02, 0x01, 0x00, 0x02, 0x05, 0x05, 0x00, 0x03, 0x07, 0x01, 0x01
        /*0010*/ 	.byte	0x02, 0x03, 0x00, 0x00, 0x02, 0x06, 0x01, 0x00, 0x04, 0x0b, 0x08, 0x00, 0x09, 0x00, 0x00, 0x00
        /*0020*/ 	.byte	0x00, 0x00, 0x00, 0x00


//--------------------- .nv.info._Z11matrix_multPiS_S_i --------------------------
	.section	.nv.info._Z11matrix_multPiS_S_i,"",@"SHT_CUDA_INFO"
	.sectionflags	@""
	.align	4


	//----- nvinfo : EIATTR_CUDA_API_VERSION
	.align		4
        /*0000*/ 	.byte	0x04, 0x37
        /*0002*/ 	.short	(.L_7 - .L_6)
.L_6:
        /*0004*/ 	.word	0x00000082


	//----- nvinfo : EIATTR_KPARAM_INFO
	.align		4
.L_7:
        /*0008*/ 	.byte	0x04, 0x17
        /*000a*/ 	.short	(.L_9 - .L_8)
.L_8:
        /*000c*/ 	.word	0x00000000
        /*0010*/ 	.short	0x0003
        /*0012*/ 	.short	0x0018
        /*0014*/ 	.byte	0x00, 0xf0, 0x11, 0x00


	//----- nvinfo : EIATTR_KPARAM_INFO
	.align		4
.L_9:
        /*0018*/ 	.byte	0x04, 0x17
        /*001a*/ 	.short	(.L_11 - .L_10)
.L_10:
        /*001c*/ 	.word	0x00000000
        /*0020*/ 	.short	0x0002
        /*0022*/ 	.short	0x0010
        /*0024*/ 	.byte	0x00, 0xf5, 0x21, 0x00


	//----- nvinfo : EIATTR_KPARAM_INFO
	.align		4
.L_11:
        /*0028*/ 	.byte	0x04, 0x17
        /*002a*/ 	.short	(.L_13 - .L_12)
.L_12:
        /*002c*/ 	.word	0x00000000
        /*0030*/ 	.short	0x0001
        /*0032*/ 	.short	0x0008
        /*0034*/ 	.byte	0x00, 0xf5, 0x21, 0x00


	//----- nvinfo : EIATTR_KPARAM_INFO
	.align		4
.L_13:
        /*0038*/ 	.byte	0x04, 0x17
        /*003a*/ 	.short	(.L_15 - .L_14)
.L_14:
        /*003c*/ 	.word	0x00000000
        /*0040*/ 	.short	0x0000
        /*0042*/ 	.short	0x0000
        /*0044*/ 	.byte	0x00, 0xf5, 0x21, 0x00


	//----- nvinfo : EIATTR_SPARSE_MMA_MASK
	.align		4
.L_15:
        /*0048*/ 	.byte	0x03, 0x50
        /*004a*/ 	.short	0x0000


	//----- nvinfo : EIATTR_MAXREG_COUNT
	.align		4
        /*004c*/ 	.byte	0x03, 0x1b
        /*004e*/ 	.short	0x00ff


	//----- nvinfo : EIATTR_MERCURY_ISA_VERSION
	.align		4
        /*0050*/ 	.byte	0x03, 0x5f
        /*0052*/ 	.short	0x0101


	//----- nvinfo : EIATTR_VRC_CTA_INIT_COUNT
	.align		4
        /*0054*/ 	.byte	0x02, 0x4a
	.zero		1
	.zero		1


	//----- nvinfo : EIATTR_EXIT_INSTR_OFFSETS
	.align		4
        /*0058*/ 	.byte	0x04, 0x1c
        /*005a*/ 	.short	(.L_17 - .L_16)


	//   ....[0]....
.L_16:
        /*005c*/ 	.word	0x000000c0


	//   ....[1]....
        /*0060*/ 	.word	0x00000a90


	//----- nvinfo : EIATTR_CBANK_PARAM_SIZE
	.align		4
.L_17:
        /*0064*/ 	.byte	0x03, 0x19
        /*0066*/ 	.short	0x001c


	//----- nvinfo : EIATTR_PARAM_CBANK
	.align		4
        /*0068*/ 	.byte	0x04, 0x0a
        /*006a*/ 	.short	(.L_19 - .L_18)
	.align		4
.L_18:
        /*006c*/ 	.word	index@(.nv.constant0._Z11matrix_multPiS_S_i)
        /*0070*/ 	.short	0x0380
        /*0072*/ 	.short	0x001c


	//----- nvinfo : EIATTR_SW_WAR
	.align		4
.L_19:
        /*0074*/ 	.byte	0x04, 0x36
        /*0076*/ 	.short	(.L_21 - .L_20)
.L_20:
        /*0078*/ 	.word	0x00000008
.L_21:


//--------------------- .nv.callgraph             --------------------------
	.section	.nv.callgraph,"",@"SHT_CUDA_CALLGRAPH"
	.align	4
	.sectionentsize	8
	.align		4
        /*0000*/ 	.word	0x00000000
	.align		4
        /*0004*/ 	.word	0xffffffff
	.align		4
        /*0008*/ 	.word	0x00000000
	.align		4
        /*000c*/ 	.word	0xfffffffe
	.align		4
        /*0010*/ 	.word	0x00000000
	.align		4
        /*0014*/ 	.word	0xfffffffd
	.align		4
        /*0018*/ 	.word	0x00000000
	.align		4
        /*001c*/ 	.word	0xfffffffc


//--------------------- .text._Z11matrix_multPiS_S_i --------------------------
	.section	.text._Z11matrix_multPiS_S_i,"ax",@progbits
	.align	128
        .global         _Z11matrix_multPiS_S_i
        .type           _Z11matrix_multPiS_S_i,@function
        .size           _Z11matrix_multPiS_S_i,(.L_x_5 - _Z11matrix_multPiS_S_i)
        .other          _Z11matrix_multPiS_S_i,@"STO_CUDA_ENTRY STV_DEFAULT"
_Z11matrix_multPiS_S_i:
.text._Z11matrix_multPiS_S_i:
[----:B------:R-:W-:Y:S01]  /*0000*/  LDC R1, c[0x0][0x37c] ;  /* 0x0000df00ff017b82 */ /* 0x000fe20000000800 */
[----:B------:R-:W0:Y:S07]  /*0010*/  S2R R13, SR_TID.Y ;  /* 0x00000000000d7919 */ /* 0x000e2e0000002200 */
[----:B------:R-:W0:Y:S01]  /*0020*/  S2UR UR4, SR_CTAID.Y ;  /* 0x00000000000479c3 */ /* 0x000e220000002600 */
[----:B------:R-:W1:Y:S01]  /*0030*/  LDCU UR20, c[0x0][0x398] ;  /* 0x00007300ff1477ac */ /* 0x000e620008000800 */
[----:B------:R-:W2:Y:S06]  /*0040*/  S2R R2, SR_TID.X ;  /* 0x0000000000027919 */ /* 0x000eac0000002100 */
[----:B------:R-:W0:Y:S08]  /*0050*/  LDC R0, c[0x0][0x364] ;  /* 0x0000d900ff007b82 */ /* 0x000e300000000800 */
[----:B------:R-:W2:Y:S08]  /*0060*/  S2UR UR5, SR_CTAID.X ;  /* 0x00000000000579c3 */ /* 0x000eb00000002500 */
[----:B------:R-:W2:Y:S01]  /*0070*/  LDC R3, c[0x0][0x360] ;  /* 0x0000d800ff037b82 */ /* 0x000ea20000000800 */
[----:B0-----:R-:W-:-:S02]  /*0080*/  IMAD R13, R0, UR4, R13 ;  /* 0x00000004000d7c24 */ /* 0x001fc4000f8e020d */
[----:B--2---:R-:W-:-:S05]  /*0090*/  IMAD R0, R3, UR5, R2 ;  /* 0x0000000503007c24 */ /* 0x004fca000f8e0202 */
[----:B------:R-:W-:-:S04]  /*00a0*/  VIMNMX R2, PT, PT, R13, R0, !PT ;  /* 0x000000000d027248 */ /* 0x000fc80007fe0100 */
[----:B-1----:R-:W-:-:S13]  /*00b0*/  ISETP.GE.AND P0, PT, R2, UR20, PT ;  /* 0x0000001402007c0c */ /* 0x002fda000bf06270 */
[----:B------:R-:W-:Y:S05]  /*00c0*/  @P0 EXIT ;  /* 0x000000000000094d */ /* 0x000fea0003800000 */
[----:B------:R-:W-:Y:S01]  /*00d0*/  UISETP.GE.U32.AND UP0, UPT, UR20, 0x8, UPT ;  /* 0x000000081400788c */ /* 0x000fe2000bf06070 */
[----:B------:R-:W-:Y:S02]  /*00e0*/  HFMA2 R12, -RZ, RZ, 0, 0 ;  /* 0x00000000ff0c7431 */ /* 0x000fe400000001ff */
[----:B------:R-:W-:Y:S01]  /*00f0*/  IMAD R13, R13, UR20, RZ ;  /* 0x000000140d0d7c24 */ /* 0x000fe2000f8e02ff */
[----:B------:R-:W-:Y:S01]  /*0100*/  UMOV UR4, URZ ;  /* 0x000000ff00047c82 */ /* 0x000fe20008000000 */
[----:B------:R-:W0:Y:S04]  /*0110*/  LDCU.64 UR18, c[0x0][0x358] ;  /* 0x00006b00ff1277ac */ /* 0x000e280008000a00 */
[----:B------:R-:W-:Y:S05]  /*0120*/  BRA.U !UP0, `(.L_x_0) ;  /* 0x0000000508047547 */ /* 0x000fea000b800000 */
[----:B------:R-:W1:Y:S01]  /*0130*/  LDCU.128 UR24, c[0x0][0x380] ;  /* 0x00007000ff1877ac */ /* 0x000e620008000c00 */
[----:B------:R-:W-:Y:S02]  /*0140*/  MOV R12, RZ ;  /* 0x000000ff000c7202 */ /* 0x000fe40000000f00 */
[----:B------:R-:W-:Y:S01]  /*0150*/  MOV R14, R0 ;  /* 0x00000000000e7202 */ /* 0x000fe20000000f00 */
[----:B------:R-:W-:-:S04]  /*0160*/  ULOP3.LUT UR4, UR20, 0x7ffffff8, URZ, 0xc0, !UPT ;  /* 0x7ffffff814047892 */ /* 0x000fc8000f8ec0ff */
[----:B------:R-:W-:Y:S01]  /*0170*/  UIADD3 UR5, UPT, UPT, -UR4, URZ, URZ ;  /* 0x000000ff04057290 */ /* 0x000fe2000fffe1ff */
[----:B-1----:R-:W-:Y:S01]  /*0180*/  MOV R2, UR24 ;  /* 0x0000001800027c02 */ /* 0x002fe20008000f00 */
[----:B------:R-:W-:Y:S01]  /*0190*/  UIMAD.WIDE UR6, UR20, 0x8, UR26 ;  /* 0x00000008140678a5 */ /* 0x000fe2000f8e021a */
[----:B------:R-:W-:Y:S01]  /*01a0*/  MOV R3, UR25 ;  /* 0x0000001900037c02 */ /* 0x000fe20008000f00 */
[----:B------:R-:W-:Y:S02]  /*01b0*/  UIMAD.WIDE UR8, UR20, 0xc, UR26 ;  /* 0x0000000c140878a5 */ /* 0x000fe4000f8e021a */
[----:B------:R-:W-:Y:S01]  /*01c0*/  UIMAD.WIDE UR10, UR20, 0x10, UR26 ;  /* 0x00000010140a78a5 */ /* 0x000fe2000f8e021a */
[----:B------:R-:W-:Y:S01]  /*01d0*/  IMAD.WIDE.U32 R2, R13, 0x4, R2 ;  /* 0x000000040d027825 */ /* 0x000fe200078e0002 */
[----:B------:R-:W-:Y:S02]  /*01e0*/  UIMAD.WIDE UR12, UR20, 0x14, UR26 ;  /* 0x00000014140c78a5 */ /* 0x000fe4000f8e021a */
[----:B------:R-:W-:Y:S01]  /*01f0*/  UIMAD.WIDE UR14, UR20, 0x18, UR26 ;  /* 0x00000018140e78a5 */ /* 0x000fe2000f8e021a */
[----:B------:R-:W-:Y:S01]  /*0200*/  IADD3 R2, P0, PT, R2, 0x10, RZ ;  /* 0x0000001002027810 */ /* 0x000fe20007f1e0ff */
[----:B------:R-:W-:-:S03]  /*0210*/  UIMAD.WIDE UR16, UR20, 0x1c, UR26 ;  /* 0x0000001c141078a5 */ /* 0x000fc6000f8e021a */
[----:B------:R-:W-:-:S09]  /*0220*/  IADD3.X R3, PT, PT, RZ, R3, RZ, P0, !PT ;  /* 0x00000003ff037210 */ /* 0x000fd200007fe4ff */
.L_x_1:
[----:B------:R-:W-:Y:S01]  /*0230*/  UIMAD.WIDE UR22, UR20, 0x4, UR26 ;  /* 0x00000004141678a5 */ /* 0x000fe2000f8e021a */
[----:B------:R-:W-:Y:S02]  /*0240*/  IMAD.MOV.U32 R23, RZ, RZ, 0x4 ;  /* 0x00000004ff177424 */ /* 0x000fe400078e00ff */
[----:B------:R-:W-:Y:S01]  /*0250*/  HFMA2 R11, -RZ, RZ, 0, 2.384185791015625e-07 ;  /* 0x00000004ff0b7431 */ /* 0x000fe200000001ff */
[----:B------:R-:W-:Y:S01]  /*0260*/  MOV R25, 0x4 ;  /* 0x0000000400197802 */ /* 0x000fe20000000f00 */
[----:B0-----:R-:W2:Y:S01]  /*0270*/  LDG.E R21, desc[UR18][R2.64+-0x10] ;  /* 0xfffff01202157981 */ /* 0x001ea2000c1e1900 */
[C---:B------:R-:W-:Y:S01]  /*0280*/  IMAD.WIDE R22, R14.reuse, R23, UR26 ;  /* 0x0000001a0e167e25 */ /* 0x040fe2000f8e0217 */
[----:B------:R-:W-:Y:S02]  /*0290*/  MOV R8, UR22 ;  /* 0x0000001600087c02 */ /* 0x000fe40008000f00 */
[----:B------:R-:W-:Y:S01]  /*02a0*/  MOV R9, UR23 ;  /* 0x0000001700097c02 */ /* 0x000fe20008000f00 */
[----:B------:R-:W3:Y:S02]  /*02b0*/  LDG.E R19, desc[UR18][R2.64+-0xc] ;  /* 0xfffff41202137981 */ /* 0x000ee4000c1e1900 */
[----:B------:R-:W-:-:S02]  /*02c0*/  IMAD.WIDE R8, R14, 0x4, R8 ;  /* 0x000000040e087825 */ /* 0x000fc400078e0208 */
[----:B------:R-:W2:Y:S01]  /*02d0*/  LDG.E R22, desc[UR18][R22.64] ;  /* 0x0000001216167981 */ /* 0x000ea2000c1e1900 */
[----:B------:R-:W-:Y:S01]  /*02e0*/  MOV R5, 0x4 ;  /* 0x0000000400057802 */ /* 0x000fe20000000f00 */
[C---:B------:R-:W-:Y:S02]  /*02f0*/  IMAD.WIDE R24, R14.reuse, R25, UR6 ;  /* 0x000000060e187e25 */ /* 0x040fe4000f8e0219 */
[----:B------:R0:W3:Y:S02]  /*0300*/  LDG.E R20, desc[UR18][R8.64] ;  /* 0x0000001208147981 */ /* 0x0000e4000c1e1900 */
[----:B------:R-:W-:Y:S02]  /*0310*/  IMAD.WIDE R10, R14, R11, UR8 ;  /* 0x000000080e0a7e25 */ /* 0x000fe4000f8e020b */
[----:B------:R-:W4:Y:S04]  /*0320*/  LDG.E R18, desc[UR18][R24.64] ;  /* 0x0000001218127981 */ /* 0x000f28000c1e1900 */
[----:B------:R-:W4:Y:S01]  /*0330*/  LDG.E R17, desc[UR18][R2.64+-0x8] ;  /* 0xfffff81202117981 */ /* 0x000f22000c1e1900 */
[----:B0-----:R-:W-:-:S02]  /*0340*/  HFMA2 R9, -RZ, RZ, 0, 2.384185791015625e-07 ;  /* 0x00000004ff097431 */ /* 0x001fc400000001ff */
[----:B------:R-:W-:Y:S01]  /*0350*/  IMAD.MOV.U32 R7, RZ, RZ, 0x4 ;  /* 0x00000004ff077424 */ /* 0x000fe200078e00ff */
[----:B------:R0:W5:Y:S01]  /*0360*/  LDG.E R16, desc[UR18][R10.64] ;  /* 0x000000120a107981 */ /* 0x000162000c1e1900 */
[----:B------:R-:W-:-:S03]  /*0370*/  IMAD.WIDE R4, R14, R5, UR10 ;  /* 0x0000000a0e047e25 */ /* 0x000fc6000f8e0205 */
[----:B------:R-:W5:Y:S01]  /*0380*/  LDG.E R15, desc[UR18][R2.64+-0x4] ;  /* 0xfffffc12020f7981 */ /* 0x000f62000c1e1900 */
[C---:B------:R-:W-:Y:S01]  /*0390*/  IMAD.WIDE R6, R14.reuse, R7, UR12 ;  /* 0x0000000c0e067e25 */ /* 0x040fe2000f8e0207 */
[----:B------:R-:W-:Y:S02]  /*03a0*/  MOV R27, 0x4 ;  /* 0x00000004001b7802 */ /* 0x000fe40000000f00 */
[----:B------:R1:W5:Y:S01]  /*03b0*/  LDG.E R4, desc[UR18][R4.64] ;  /* 0x0000001204047981 */ /* 0x000362000c1e1900 */
[----:B------:R-:W-:-:S03]  /*03c0*/  IMAD.WIDE R8, R14, R9, UR14 ;  /* 0x0000000e0e087e25 */ /* 0x000fc6000f8e0209 */
[----:B------:R-:W5:Y:S01]  /*03d0*/  LDG.E R23, desc[UR18][R2.64] ;  /* 0x0000001202177981 */ /* 0x000f62000c1e1900 */
[----:B0-----:R-:W-:-:S03]  /*03e0*/  IMAD.WIDE R10, R14, R27, UR16 ;  /* 0x000000100e0a7e25 */ /* 0x001fc6000f8e021b */
[----:B------:R-:W5:Y:S04]  /*03f0*/  LDG.E R7, desc[UR18][R6.64] ;  /* 0x0000001206077981 */ /* 0x000f68000c1e1900 */
[----:B------:R-:W5:Y:S04]  /*0400*/  LDG.E R24, desc[UR18][R2.64+0x4] ;  /* 0x0000041202187981 */ /* 0x000f68000c1e1900 */
[----:B------:R-:W5:Y:S04]  /*0410*/  LDG.E R8, desc[UR18][R8.64] ;  /* 0x0000001208087981 */ /* 0x000f68000c1e1900 */
[----:B------:R-:W5:Y:S04]  /*0420*/  LDG.E R25, desc[UR18][R2.64+0x8] ;  /* 0x0000081202197981 */ /* 0x000f68000c1e1900 */
[----:B------:R-:W5:Y:S04]  /*0430*/  LDG.E R10, desc[UR18][R10.64] ;  /* 0x000000120a0a7981 */ /* 0x000f68000c1e1900 */
[----:B------:R0:W5:Y:S01]  /*0440*/  LDG.E R27, desc[UR18][R2.64+0xc] ;  /* 0x00000c12021b7981 */ /* 0x000162000c1e1900 */
[----:B------:R-:W-:-:S04]  /*0450*/  UIADD3 UR5, UPT, UPT, UR5, 0x8, URZ ;  /* 0x0000000805057890 */ /* 0x000fc8000fffe0ff */
[----:B------:R-:W-:Y:S01]  /*0460*/  UISETP.NE.AND UP0, UPT, UR5, URZ, UPT ;  /* 0x000000ff0500728c */ /* 0x000fe2000bf05270 */
[----:B-1----:R-:W-:Y:S02]  /*0470*/  MOV R5, UR20 ;  /* 0x0000001400057c02 */ /* 0x002fe40008000f00 */
[----:B0-----:R-:W-:Y:S02]  /*0480*/  IADD3 R2, P0, PT, R2, 0x20, RZ ;  /* 0x0000002002027810 */ /* 0x001fe40007f1e0ff */
[----:B------:R-:W-:Y:S02]  /*0490*/  LEA R14, R5, R14, 0x3 ;  /* 0x0000000e050e7211 */ /* 0x000fe400078e18ff */
[----:B------:R-:W-:Y:S01]  /*04a0*/  IADD3.X R3, PT, PT, RZ, R3, RZ, P0, !PT ;  /* 0x00000003ff037210 */ /* 0x000fe200007fe4ff */
[----:B--2---:R-:W-:-:S04]  /*04b0*/  IMAD R21, R21, R22, R12 ;  /* 0x0000001615157224 */ /* 0x004fc800078e020c */
[----:B---3--:R-:W-:-:S04]  /*04c0*/  IMAD R19, R19, R20, R21 ;  /* 0x0000001413137224 */ /* 0x008fc800078e0215 */
[----:B----4-:R-:W-:-:S04]  /*04d0*/  IMAD R17, R17, R18, R19 ;  /* 0x0000001211117224 */ /* 0x010fc800078e0213 */
[----:B-----5:R-:W-:-:S04]  /*04e0*/  IMAD R15, R15, R16, R17 ;  /* 0x000000100f0f7224 */ /* 0x020fc800078e0211 */
[----:B------:R-:W-:-:S04]  /*04f0*/  IMAD R4, R23, R4, R15 ;  /* 0x0000000417047224 */ /* 0x000fc800078e020f */
[----:B------:R-:W-:-:S04]  /*0500*/  IMAD R4, R24, R7, R4 ;  /* 0x0000000718047224 */ /* 0x000fc800078e0204 */
[----:B------:R-:W-:-:S04]  /*0510*/  IMAD R4, R25, R8, R4 ;  /* 0x0000000819047224 */ /* 0x000fc800078e0204 */
[----:B------:R-:W-:Y:S01]  /*0520*/  IMAD R12, R27, R10, R4 ;  /* 0x0000000a1b0c7224 */ /* 0x000fe200078e0204 */
[----:B------:R-:W-:Y:S06]  /*0530*/  BRA.U UP0, `(.L_x_1) ;  /* 0xfffffffd003c7547 */ /* 0x000fec000b83ffff */
.L_x_0:
[----:B------:R-:W-:-:S04]  /*0540*/  ULOP3.LUT UR6, UR20, 0x7, URZ, 0xc0, !UPT ;  /* 0x0000000714067892 */ /* 0x000fc8000f8ec0ff */
[----:B------:R-:W-:-:S09]  /*0550*/  UISETP.NE.AND UP0, UPT, UR6, URZ, UPT ;  /* 0x000000ff0600728c */ /* 0x000fd2000bf05270 */
[----:B------:R-:W-:Y:S05]  /*0560*/  BRA.U !UP0, `(.L_x_2) ;  /* 0x0000000508387547 */ /* 0x000fea000b800000 */
[----:B------:R-:W-:Y:S02]  /*0570*/  UISETP.GE.U32.AND UP0, UPT, UR6, 0x4, UPT ;  /* 0x000000040600788c */ /* 0x000fe4000bf06070 */
[----:B------:R-:W-:-:S04]  /*0580*/  ULOP3.LUT UR5, UR20, 0x3, URZ, 0xc0, !UPT ;  /* 0x0000000314057892 */ /* 0x000fc8000f8ec0ff */
[----:B------:R-:W-:-:S03]  /*0590*/  UISETP.NE.AND UP1, UPT, UR5, URZ, UPT ;  /* 0x000000ff0500728c */ /* 0x000fc6000bf25270 */
[----:B------:R-:W-:Y:S08]  /*05a0*/  BRA.U !UP0, `(.L_x_3) ;  /* 0x00000001087c7547 */ /* 0x000ff0000b800000 */
[----:B------:R-:W1:Y:S01]  /*05b0*/  LDC.64 R6, c[0x0][0x388] ;  /* 0x0000e200ff067b82 */ /* 0x000e620000000a00 */
[----:B------:R-:W2:Y:S01]  /*05c0*/  LDCU.64 UR6, c[0x0][0x380] ;  /* 0x00007000ff0677ac */ /* 0x000ea20008000a00 */
[----:B------:R-:W-:Y:S01]  /*05d0*/  IMAD.U32 R9, RZ, RZ, UR4 ;  /* 0x00000004ff097e24 */ /* 0x000fe2000f8e00ff */
[C---:B------:R-:W-:Y:S02]  /*05e0*/  IADD3 R3, PT, PT, R13.reuse, UR4, RZ ;  /* 0x000000040d037c10 */ /* 0x040fe4000fffe0ff */
[----:B------:R-:W-:Y:S01]  /*05f0*/  IADD3 R10, P0, PT, R13, UR4, RZ ;  /* 0x000000040d0a7c10 */ /* 0x000fe2000ff1e0ff */
[----:B------:R-:W-:Y:S01]  /*0600*/  IMAD R9, R9, UR20, R0 ;  /* 0x0000001409097c24 */ /* 0x000fe2000f8e0200 */
[----:B------:R-:W-:Y:S01]  /*0610*/  MOV R11, UR20 ;  /* 0x00000014000b7c02 */ /* 0x000fe20008000f00 */
[----:B------:R-:W3:Y:S01]  /*0620*/  LDC.64 R4, c[0x0][0x380] ;  /* 0x0000e000ff047b82 */ /* 0x000ee20000000a00 */
[----:B------:R-:W-:Y:S01]  /*0630*/  MOV R15, UR20 ;  /* 0x00000014000f7c02 */ /* 0x000fe20008000f00 */
[----:B-1----:R-:W-:Y:S01]  /*0640*/  IMAD.WIDE R6, R9, 0x4, R6 ;  /* 0x0000000409067825 */ /* 0x002fe200078e0206 */
[----:B------:R-:W-:-:S05]  /*0650*/  MOV R9, UR20 ;  /* 0x0000001400097c02 */ /* 0x000fca0008000f00 */
[----:B------:R-:W-:Y:S02]  /*0660*/  IMAD.WIDE R8, R9, 0x4, R6 ;  /* 0x0000000409087825 */ /* 0x000fe400078e0206 */
[----:B0-----:R-:W4:Y:S02]  /*0670*/  LDG.E R6, desc[UR18][R6.64] ;  /* 0x0000001206067981 */ /* 0x001f24000c1e1900 */
[----:B---3--:R-:W-:Y:S01]  /*0680*/  IMAD.WIDE.U32 R4, R3, 0x4, R4 ;  /* 0x0000000403047825 */ /* 0x008fe200078e0004 */
[----:B------:R-:W-:Y:S01]  /*0690*/  IADD3.X R3, PT, PT, RZ, RZ, RZ, P0, !PT ;  /* 0x000000ffff037210 */ /* 0x000fe200007fe4ff */
[----:B------:R-:W3:Y:S01]  /*06a0*/  LDG.E R17, desc[UR18][R8.64] ;  /* 0x0000001208117981 */ /* 0x000ee2000c1e1900 */
[----:B--2---:R-:W-:-:S03]  /*06b0*/  LEA R2, P0, R10, UR6, 0x2 ;  /* 0x000000060a027c11 */ /* 0x004fc6000f8010ff */
[----:B------:R-:W4:Y:S01]  /*06c0*/  LDG.E R5, desc[UR18][R4.64] ;  /* 0x0000001204057981 */ /* 0x000f22000c1e1900 */
[----:B------:R-:W-:Y:S01]  /*06d0*/  LEA.HI.X R3, R10, UR7, R3, 0x2, P0 ;  /* 0x000000070a037c11 */ /* 0x000fe200080f1403 */
[----:B------:R-:W-:-:S04]  /*06e0*/  IMAD.WIDE R10, R11, 0x4, R8 ;  /* 0x000000040b0a7825 */ /* 0x000fc800078e0208 */
[----:B------:R-:W3:Y:S01]  /*06f0*/  LDG.E R16, desc[UR18][R2.64+0x4] ;  /* 0x0000041202107981 */ /* 0x000ee2000c1e1900 */
[----:B------:R-:W-:-:S03]  /*0700*/  IMAD.WIDE R14, R15, 0x4, R10 ;  /* 0x000000040f0e7825 */ /* 0x000fc600078e020a */
[----:B------:R-:W2:Y:S04]  /*0710*/  LDG.E R19, desc[UR18][R10.64] ;  /* 0x000000120a137981 */ /* 0x000ea8000c1e1900 */
[----:B------:R-:W2:Y:S04]  /*0720*/  LDG.E R18, desc[UR18][R2.64+0x8] ;  /* 0x0000081202127981 */ /* 0x000ea8000c1e1900 */
[----:B------:R-:W5:Y:S04]  /*0730*/  LDG.E R20, desc[UR18][R2.64+0xc] ;  /* 0x00000c1202147981 */ /* 0x000f68000c1e1900 */
[----:B------:R-:W5:Y:S01]  /*0740*/  LDG.E R14, desc[UR18][R14.64] ;  /* 0x000000120e0e7981 */ /* 0x000f62000c1e1900 */
[----:B------:R-:W-:Y:S01]  /*0750*/  UIADD3 UR4, UPT, UPT, UR4, 0x4, URZ ;  /* 0x0000000404047890 */ /* 0x000fe2000fffe0ff */
[----:B----4-:R-:W-:-:S04]  /*0760*/  IMAD R5, R5, R6, R12 ;  /* 0x0000000605057224 */ /* 0x010fc800078e020c */
[----:B---3--:R-:W-:-:S04]  /*0770*/  IMAD R5, R16, R17, R5 ;  /* 0x0000001110057224 */ /* 0x008fc800078e0205 */
[----:B--2---:R-:W-:-:S04]  /*0780*/  IMAD R5, R18, R19, R5 ;  /* 0x0000001312057224 */ /* 0x004fc800078e0205 */
[----:B-----5:R-:W-:-:S07]  /*0790*/  IMAD R12, R20, R14, R5 ;  /* 0x0000000e140c7224 */ /* 0x020fce00078e0205 */
.L_x_3:
[----:B------:R-:W-:Y:S05]  /*07a0*/  BRA.U !UP1, `(.L_x_2) ;  /* 0x0000000109a87547 */ /* 0x000fea000b800000 */
[----:B------:R-:W-:Y:S01]  /*07b0*/  UISETP.NE.AND UP0, UPT, UR5, 0x1, UPT ;  /* 0x000000010500788c */ /* 0x000fe2000bf05270 */
[----:B------:R-:W-:Y:S01]  /*07c0*/  MOV R7, UR4 ;  /* 0x0000000400077c02 */ /* 0x000fe20008000f00 */
[----:B------:R-:W-:Y:S02]  /*07d0*/  ULOP3.LUT UR5, UR20, 0x1, URZ, 0xc0, !UPT ;  /* 0x0000000114057892 */ /* 0x000fe4000f8ec0ff */
[----:B------:R-:W-:Y:S02]  /*07e0*/  MOV R15, UR20 ;  /* 0x00000014000f7c02 */ /* 0x000fe40008000f00 */
[----:B------:R-:W-:Y:S01]  /*07f0*/  UISETP.NE.U32.AND UP1, UPT, UR5, 0x1, UPT ;  /* 0x000000010500788c */ /* 0x000fe2000bf25070 */
[----:B------:R-:W-:-:S04]  /*0800*/  PLOP3.LUT P1, PT, PT, PT, UP0, 0x80, 0x8 ;  /* 0x000000000008781c */ /* 0x000fc80003f2f008 */
[----:B------:R-:W1:Y:S01]  /*0810*/  @UP0 LDCU.128 UR8, c[0x0][0x380] ;  /* 0x00007000ff0807ac */ /* 0x000e620008000c00 */
[----:B------:R-:W-:Y:S01]  /*0820*/  PLOP3.LUT P0, PT, PT, PT, UP1, 0x80, 0x8 ;  /* 0x000000000008781c */ /* 0x000fe20003f0f018 */
[----:B------:R-:W2:Y:S04]  /*0830*/  @UP0 LDCU.64 UR6, c[0x0][0x380] ;  /* 0x00007000ff0607ac */ /* 0x000ea80008000a00 */
[----:B------:R-:W3:Y:S03]  /*0840*/  @!UP1 LDCU.128 UR12, c[0x0][0x380] ;  /* 0x00007000ff0c97ac */ /* 0x000ee60008000c00 */
[C---:B------:R-:W-:Y:S02]  /*0850*/  @P1 IADD3 R3, PT, PT, R13.reuse, UR4, RZ ;  /* 0x000000040d031c10 */ /* 0x040fe4000fffe0ff */
[----:B------:R-:W-:Y:S01]  /*0860*/  @P1 IADD3 R6, P2, PT, R13, UR4, RZ ;  /* 0x000000040d061c10 */ /* 0x000fe2000ff5e0ff */
[----:B------:R-:W-:Y:S01]  /*0870*/  @UP0 UIADD3 UR4, UPT, UPT, UR4, 0x2, URZ ;  /* 0x0000000204040890 */ /* 0x000fe2000fffe0ff */
[----:B-1----:R-:W-:Y:S01]  /*0880*/  MOV R11, UR9 ;  /* 0x00000009000b7c02 */ /* 0x002fe20008000f00 */
[----:B------:R-:W-:Y:S01]  /*0890*/  IMAD.U32 R10, RZ, RZ, UR8 ;  /* 0x00000008ff0a7e24 */ /* 0x000fe2000f8e00ff */
[----:B------:R-:W-:-:S02]  /*08a0*/  MOV R4, UR10 ;  /* 0x0000000a00047c02 */ /* 0x000fc40008000f00 */
[----:B------:R-:W-:Y:S01]  /*08b0*/  MOV R5, UR11 ;  /* 0x0000000b00057c02 */ /* 0x000fe20008000f00 */
[----:B------:R-:W-:-:S04]  /*08c0*/  @P1 IMAD.WIDE.U32 R10, R3, 0x4, R10 ;  /* 0x00000004030a1825 */ /* 0x000fc800078e000a */
[----:B------:R-:W-:Y:S01]  /*08d0*/  @P1 IMAD R3, R7, UR20, R0 ;  /* 0x0000001407031c24 */ /* 0x000fe2000f8e0200 */
[----:B------:R-:W-:Y:S01]  /*08e0*/  @P1 IADD3.X R7, PT, PT, RZ, RZ, RZ, P2, !PT ;  /* 0x000000ffff071210 */ /* 0x000fe200017fe4ff */
[----:B------:R-:W-:Y:S01]  /*08f0*/  IMAD.U32 R19, RZ, RZ, UR4 ;  /* 0x00000004ff137e24 */ /* 0x000fe2000f8e00ff */
[C---:B--2---:R-:W-:Y:S01]  /*0900*/  @P1 LEA R2, P2, R6.reuse, UR6, 0x2 ;  /* 0x0000000606021c11 */ /* 0x044fe2000f8410ff */
[----:B------:R-:W-:Y:S01]  /*0910*/  @P1 IMAD.WIDE R4, R3, 0x4, R4 ;  /* 0x0000000403041825 */ /* 0x000fe200078e0204 */
[----:B------:R-:W-:Y:S01]  /*0920*/  @!P0 IADD3 R17, PT, PT, R13, UR4, RZ ;  /* 0x000000040d118c10 */ /* 0x000fe2000fffe0ff */
[----:B0-----:R-:W2:Y:S01]  /*0930*/  @P1 LDG.E R11, desc[UR18][R10.64] ;  /* 0x000000120a0b1981 */ /* 0x001ea2000c1e1900 */
[----:B------:R-:W-:Y:S01]  /*0940*/  @P1 LEA.HI.X R3, R6, UR7, R7, 0x2, P2 ;  /* 0x0000000706031c11 */ /* 0x000fe200090f1407 */
[----:B------:R-:W-:Y:S01]  /*0950*/  @!P0 IMAD R19, R19, UR20, R0 ;  /* 0x0000001413138c24 */ /* 0x000fe2000f8e0200 */
[----:B---3--:R-:W-:Y:S01]  /*0960*/  MOV R6, UR12 ;  /* 0x0000000c00067c02 */ /* 0x008fe20008000f00 */
[----:B------:R-:W-:Y:S01]  /*0970*/  @P1 IMAD.WIDE R14, R15, 0x4, R4 ;  /* 0x000000040f0e1825 */ /* 0x000fe200078e0204 */
[----:B------:R-:W-:Y:S01]  /*0980*/  MOV R7, UR13 ;  /* 0x0000000d00077c02 */ /* 0x000fe20008000f00 */
[----:B------:R-:W2:Y:S01]  /*0990*/  @P1 LDG.E R4, desc[UR18][R4.64] ;  /* 0x0000001204041981 */ /* 0x000ea2000c1e1900 */
[----:B------:R-:W-:-:S02]  /*09a0*/  MOV R8, UR14 ;  /* 0x0000000e00087c02 */ /* 0x000fc40008000f00 */
[----:B------:R-:W-:Y:S01]  /*09b0*/  MOV R9, UR15 ;  /* 0x0000000f00097c02 */ /* 0x000fe20008000f00 */
[----:B------:R-:W-:Y:S01]  /*09c0*/  @!P0 IMAD.WIDE.U32 R6, R17, 0x4, R6 ;  /* 0x0000000411068825 */ /* 0x000fe200078e0006 */
[----:B------:R-:W3:Y:S03]  /*09d0*/  @P1 LDG.E R14, desc[UR18][R14.64] ;  /* 0x000000120e0e1981 */ /* 0x000ee6000c1e1900 */
[----:B------:R-:W-:Y:S01]  /*09e0*/  @!P0 IMAD.WIDE R8, R19, 0x4, R8 ;  /* 0x0000000413088825 */ /* 0x000fe200078e0208 */
[----:B------:R-:W3:Y:S04]  /*09f0*/  @P1 LDG.E R2, desc[UR18][R2.64+0x4] ;  /* 0x0000041202021981 */ /* 0x000ee8000c1e1900 */
[----:B------:R-:W4:Y:S04]  /*0a00*/  @!P0 LDG.E R7, desc[UR18][R6.64] ;  /* 0x0000001206078981 */ /* 0x000f28000c1e1900 */
[----:B------:R-:W4:Y:S01]  /*0a10*/  @!P0 LDG.E R8, desc[UR18][R8.64] ;  /* 0x0000001208088981 */ /* 0x000f22000c1e1900 */
[----:B--2---:R-:W-:-:S04]  /*0a20*/  @P1 IMAD R11, R11, R4, R12 ;  /* 0x000000040b0b1224 */ /* 0x004fc800078e020c */
[----:B---3--:R-:W-:-:S04]  /*0a30*/  @P1 IMAD R12, R2, R14, R11 ;  /* 0x0000000e020c1224 */ /* 0x008fc800078e020b */
[----:B----4-:R-:W-:-:S07]  /*0a40*/  @!P0 IMAD R12, R7, R8, R12 ;  /* 0x00000008070c8224 */ /* 0x010fce00078e020c */
.L_x_2:
[----:B------:R-:W1:Y:S01]  /*0a50*/  LDC.64 R2, c[0x0][0x390] ;  /* 0x0000e400ff027b82 */ /* 0x000e620000000a00 */
[----:B------:R-:W-:-:S05]  /*0a60*/  IADD3 R13, PT, PT, R0, R13, RZ ;  /* 0x0000000d000d7210 */ /* 0x000fca0007ffe0ff */
[----:B-1----:R-:W-:-:S05]  /*0a70*/  IMAD.WIDE R2, R13, 0x4, R2 ;  /* 0x000000040d027825 */ /* 0x002fca00078e0202 */
[----:B0-----:R-:W-:Y:S01]  /*0a80*/  STG.E desc[UR18][R2.64], R12 ;  /* 0x0000000c02007986 */ /* 0x001fe2000c101912 */
[----:B------:R-:W-:Y:S05]  /*0a90*/  EXIT ;  /* 0x000000000000794d */ /* 0x000fea0003800000 */
.L_x_4:
[----:B------:R-:W-:-:S00]  /*0aa0*/  BRA `(.L_x_4) ;  /* 0xfffffffc00fc7947 */ /* 0x000fc0000383ffff */
[----:B------:R-:W-:-:S00]  /*0ab0*/  NOP ;  /* 0x0000000000007918 */ /* 0x000fc00000000000 */
        /* <DEDUP_REMOVED lines=12> */
.L_x_5:


//--------------------- .nv.shared.reserved.0     --------------------------
	.section	.nv.shared.reserved.0,"aw",@nobits
	.weak		__nv_reservedSMEM_offset_0_alias
	.size		__nv_reservedSMEM_offset_0_alias, 0, 64
	.other		__nv_reservedSMEM_offset_0_alias,@"STO_CUDA_RESERVED_SHARED STV_DEFAULT"
__nv_reservedSMEM_offset_0_alias:
	.zero		0
	.zero		64


//--------------------- .nv.constant0._Z11matrix_multPiS_S_i --------------------------
	.section	.nv.constant0._Z11matrix_multPiS_S_i,"a",@progbits
	.sectionflags	@""
	.align	4
.nv.constant0._Z11matrix_multPiS_S_i:
	.zero		924


//--------------------- SYMBOLS --------------------------

	.type		.nv.reservedSmem.offset0,@object
	.size		.nv.reservedSmem.offset0,0x4
